//
// Generated by NVIDIA NVVM Compiler
//
// Compiler Build ID: CL-36424714
// Cuda compilation tools, release 13.0, V13.0.88
// Based on NVVM 20.0.0
//

.version 9.0
.target sm_100
.address_size 64

	// .globl	_Z11coop_reducePiS_i
.extern .shared .align 16 .b8 warp_sums[];

.visible .entry _Z11coop_reducePiS_i(
	.param .u64 .ptr .align 1 _Z11coop_reducePiS_i_param_0,
	.param .u64 .ptr .align 1 _Z11coop_reducePiS_i_param_1,
	.param .u32 _Z11coop_reducePiS_i_param_2
)
{
	.reg .pred 	%p<16>;
	.reg .b32 	%r<49>;
	.reg .b64 	%rd<9>;

	ld.param.u64 	%rd1, [_Z11coop_reducePiS_i_param_0];
	ld.param.u64 	%rd2, [_Z11coop_reducePiS_i_param_1];
	ld.param.u32 	%r13, [_Z11coop_reducePiS_i_param_2];
	mov.u32 	%r1, %tid.x;
	mov.u32 	%r2, %ctaid.x;
	mov.u32 	%r14, %ntid.x;
	mad.lo.s32 	%r3, %r2, %r14, %r1;
	add.s32 	%r4, %r14, 31;
	mov.u32 	%r15, %tid.y;
	mov.u32 	%r16, %tid.z;
	mov.u32 	%r17, %ntid.y;
	mad.lo.s32 	%r18, %r16, %r17, %r15;
	mad.lo.s32 	%r19, %r18, %r14, %r1;
	and.b32  	%r5, %r19, 31;
	setp.ge.s32 	%p1, %r3, %r13;
	mov.b32 	%r47, 0;
	@%p1 bra 	$L__BB0_2;
	cvta.to.global.u64 	%rd3, %rd1;
	mul.wide.s32 	%rd4, %r3, 4;
	add.s64 	%rd5, %rd3, %rd4;
	ld.global.u32 	%r47, [%rd5];
$L__BB0_2:
	shfl.sync.down.b32	%r20|%p2, %r47, 16, 31, -1;
	add.s32 	%r21, %r20, %r47;
	shfl.sync.down.b32	%r22|%p3, %r21, 8, 31, -1;
	add.s32 	%r23, %r22, %r21;
	shfl.sync.down.b32	%r24|%p4, %r23, 4, 31, -1;
	add.s32 	%r25, %r24, %r23;
	shfl.sync.down.b32	%r26|%p5, %r25, 2, 31, -1;
	add.s32 	%r27, %r26, %r25;
	shfl.sync.down.b32	%r28|%p6, %r27, 1, 31, -1;
	add.s32 	%r8, %r28, %r27;
	setp.ne.s32 	%p7, %r5, 0;
	@%p7 bra 	$L__BB0_4;
	shr.u32 	%r29, %r1, 3;
	and.b32  	%r30, %r29, 124;
	mov.u32 	%r31, warp_sums;
	add.s32 	%r32, %r31, %r30;
	st.shared.u32 	[%r32], %r8;
$L__BB0_4:
	barrier.sync 	0;
	setp.gt.u32 	%p8, %r1, 31;
	@%p8 bra 	$L__BB0_9;
	shr.u32 	%r34, %r4, 5;
	setp.ge.u32 	%p9, %r5, %r34;
	mov.b32 	%r48, 0;
	@%p9 bra 	$L__BB0_7;
	shl.b32 	%r35, %r5, 2;
	mov.u32 	%r36, warp_sums;
	add.s32 	%r37, %r36, %r35;
	ld.shared.u32 	%r48, [%r37];
$L__BB0_7:
	setp.ne.s32 	%p10, %r5, 0;
	shfl.sync.down.b32	%r38|%p11, %r48, 16, 31, -1;
	add.s32 	%r39, %r38, %r48;
	shfl.sync.down.b32	%r40|%p12, %r39, 8, 31, -1;
	add.s32 	%r41, %r40, %r39;
	shfl.sync.down.b32	%r42|%p13, %r41, 4, 31, -1;
	add.s32 	%r43, %r42, %r41;
	shfl.sync.down.b32	%r44|%p14, %r43, 2, 31, -1;
	add.s32 	%r45, %r44, %r43;
	shfl.sync.down.b32	%r46|%p15, %r45, 1, 31, -1;
	add.s32 	%r11, %r46, %r45;
	@%p10 bra 	$L__BB0_9;
	cvta.to.global.u64 	%rd6, %rd2;
	mul.wide.u32 	%rd7, %r2, 4;
	add.s64 	%rd8, %rd6, %rd7;
	st.global.u32 	[%rd8], %r11;
$L__BB0_9:
	ret;

}


// ===== COMPILED SASS (sm_100) =====

	.target	sm_100

	.elftype	@"ET_EXEC"


//--------------------- .note.nv.tkinfo           --------------------------
	.section	.note.nv.tkinfo,"",@"SHT_NOTE"
	.sectionflags	@"SHF_NOTE_NV_TKINFO"
	.tkinfo
        /*0018*/ 	.word	0x00000002
        /*0030*/ 	.string	""
        /*0030*/ 	.string	"ptxas"
        /*0030*/ 	.string	"Cuda compilation tools, release 13.0, V13.0.88"
        /*0030*/ 	.string	"Build cuda_13.0.r13.0/compiler.36424714_0"
        /*0030*/ 	.string	"-arch sm_100 -m 64 "



//--------------------- .note.nv.cuinfo           --------------------------
	.section	.note.nv.cuinfo,"",@"SHT_NOTE"
	.sectionflags	@"SHF_NOTE_NV_CUINFO"
        /*0018*/ 	.short	0x0002
        /*001a*/ 	.short	0x0064
        /*001c*/ 	.short	0x0082
	.zero		2


//--------------------- .nv.info                  --------------------------
	.section	.nv.info,"",@"SHT_CUDA_INFO"
	.align	4


	//----- nvinfo : EIATTR_REGCOUNT
	.align		4
        /*0000*/ 	.byte	0x04, 0x2f
        /*0002*/ 	.short	(.L_1 - .L_0)
	.align		4
.L_0:
        /*0004*/ 	.word	index@(_Z11coop_reducePiS_i)
        /*0008*/ 	.word	0x0000000e


	//----- nvinfo : EIATTR_FRAME_SIZE
	.align		4
.L_1:
        /*000c*/ 	.byte	0x04, 0x11
        /*000e*/ 	.short	(.L_3 - .L_2)
	.align		4
.L_2:
        /*0010*/ 	.word	index@(_Z11coop_reducePiS_i)
        /*0014*/ 	.word	0x00000000


	//----- nvinfo : EIATTR_MIN_STACK_SIZE
	.align		4
.L_3:
        /*0018*/ 	.byte	0x04, 0x12
        /*001a*/ 	.short	(.L_5 - .L_4)
	.align		4
.L_4:
        /*001c*/ 	.word	index@(_Z11coop_reducePiS_i)
        /*0020*/ 	.word	0x00000000
.L_5:


//--------------------- .nv.compat                --------------------------
	.section	.nv.compat,"",@"SHT_CUDA_COMPAT_INFO"
	.align	4
        /*0000*/ 	.byte	0x02, 0x09, 0x00, 0x00, 0x02, 0x02, 0x01, 0x00, 0x02, 0x05, 0x05, 0x00, 0x03, 0x07, 0x01, 0x01
        /*0010*/ 	.byte	0x02, 0x03, 0x00, 0x00, 0x02, 0x06, 0x01, 0x00, 0x04, 0x0b, 0x08, 0x00, 0x09, 0x00, 0x00, 0x00
        /*0020*/ 	.byte	0x00, 0x00, 0x00, 0x00


//--------------------- .nv.info._Z11coop_reducePiS_i --------------------------
	.section	.nv.info._Z11coop_reducePiS_i,"",@"SHT_CUDA_INFO"
	.sectionflags	@""
	.align	4


	//----- nvinfo : EIATTR_CUDA_API_VERSION
	.align		4
        /*0000*/ 	.byte	0x04, 0x37
        /*0002*/ 	.short	(.L_7 - .L_6)
.L_6:
        /*0004*/ 	.word	0x00000082


	//----- nvinfo : EIATTR_KPARAM_INFO
	.align		4
.L_7:
        /*0008*/ 	.byte	0x04, 0x17
        /*000a*/ 	.short	(.L_9 - .L_8)
.L_8:
        /*000c*/ 	.word	0x00000000
        /*0010*/ 	.short	0x0002
        /*0012*/ 	.short	0x0010
        /*0014*/ 	.byte	0x00, 0xf0, 0x11, 0x00


	//----- nvinfo : EIATTR_KPARAM_INFO
	.align		4
.L_9:
        /*0018*/ 	.byte	0x04, 0x17
        /*001a*/ 	.short	(.L_11 - .L_10)
.L_10:
        /*001c*/ 	.word	0x00000000
        /*0020*/ 	.short	0x0001
        /*0022*/ 	.short	0x0008
        /*0024*/ 	.byte	0x00, 0xf5, 0x21, 0x00


	//----- nvinfo : EIATTR_KPARAM_INFO
	.align		4
.L_11:
        /*0028*/ 	.byte	0x04, 0x17
        /*002a*/ 	.short	(.L_13 - .L_12)
.L_12:
        /*002c*/ 	.word	0x00000000
        /*0030*/ 	.short	0x0000
        /*0032*/ 	.short	0x0000
        /*0034*/ 	.byte	0x00, 0xf5, 0x21, 0x00


	//----- nvinfo : EIATTR_SPARSE_MMA_MASK
	.align		4
.L_13:
        /*0038*/ 	.byte	0x03, 0x50
        /*003a*/ 	.short	0x0000


	//----- nvinfo : EIATTR_MAXREG_COUNT
	.align		4
        /*003c*/ 	.byte	0x03, 0x1b
        /*003e*/ 	.short	0x00ff


	//----- nvinfo : EIATTR_NUM_BARRIERS
	.align		4
        /*0040*/ 	.byte	0x02, 0x4c
        /*0042*/ 	.byte	0x01
	.zero		1


	//----- nvinfo : EIATTR_MERCURY_ISA_VERSION
	.align		4
        /*0044*/ 	.byte	0x03, 0x5f
        /*0046*/ 	.short	0x0101


	//----- nvinfo : EIATTR_COOP_GROUP_MASK_REGIDS
	.align		4
        /*0048*/ 	.byte	0x04, 0x29
        /*004a*/ 	.short	(.L_15 - .L_14)


	//   ....[0]....
.L_14:
        /*004c*/ 	.word	0xffffffff


	//   ....[1]....
        /*0050*/ 	.word	0xffffffff


	//   ....[2]....
        /*0054*/ 	.word	0xffffffff


	//   ....[3]....
        /*0058*/ 	.word	0xffffffff


	//   ....[4]....
        /*005c*/ 	.word	0xffffffff


	//   ....[5]....
        /*0060*/ 	.word	0xffffffff


	//   ....[6]....
        /*0064*/ 	.word	0xffffffff


	//   ....[7]....
        /*0068*/ 	.word	0xffffffff


	//   ....[8]....
        /*006c*/ 	.word	0xffffffff


	//   ....[9]....
        /*0070*/ 	.word	0xffffffff


	//   ....[10]....
        /*0074*/ 	.word	0xffffffff


	//----- nvinfo : EIATTR_COOP_GROUP_INSTR_OFFSETS
	.align		4
.L_15:
        /*0078*/ 	.byte	0x04, 0x28
        /*007a*/ 	.short	(.L_17 - .L_16)


	//   ....[0]....
.L_16:
        /*007c*/ 	.word	0x00000100


	//   ....[1]....
        /*0080*/ 	.word	0x00000120


	//   ....[2]....
        /*0084*/ 	.word	0x00000150


	//   ....[3]....
        /*0088*/ 	.word	0x000001d0


	//   ....[4]....
        /*008c*/ 	.word	0x00000210


	//   ....[5]....
        /*0090*/ 	.word	0x00000250


	//   ....[6]....
        /*0094*/ 	.word	0x00000300


	//   ....[7]....
        /*0098*/ 	.word	0x00000320


	//   ....[8]....
        /*009c*/ 	.word	0x00000340


	//   ....[9]....
        /*00a0*/ 	.word	0x00000360


	//   ....[10]....
        /*00a4*/ 	.word	0x00000380


	//----- nvinfo : EIATTR_VRC_CTA_INIT_COUNT
	.align		4
.L_17:
        /*00a8*/ 	.byte	0x02, 0x4a
	.zero		1
	.zero		1


	//----- nvinfo : EIATTR_EXIT_INSTR_OFFSETS
	.align		4
        /*00ac*/ 	.byte	0x04, 0x1c
        /*00ae*/ 	.short	(.L_19 - .L_18)


	//   ....[0]....
.L_18:
        /*00b0*/ 	.word	0x00000260


	//   ....[1]....
        /*00b4*/ 	.word	0x00000390


	//   ....[2]....
        /*00b8*/ 	.word	0x000003e0


	//----- nvinfo : EIATTR_CBANK_PARAM_SIZE
	.align		4
.L_19:
        /*00bc*/ 	.byte	0x03, 0x19
        /*00be*/ 	.short	0x0014


	//----- nvinfo : EIATTR_PARAM_CBANK
	.align		4
        /*00c0*/ 	.byte	0x04, 0x0a
        /*00c2*/ 	.short	(.L_21 - .L_20)
	.align		4
.L_20:
        /*00c4*/ 	.word	index@(.nv.constant0._Z11coop_reducePiS_i)
        /*00c8*/ 	.short	0x0380
        /*00ca*/ 	.short	0x0014


	//----- nvinfo : EIATTR_SW_WAR
	.align		4
.L_21:
        /*00cc*/ 	.byte	0x04, 0x36
        /*00ce*/ 	.short	(.L_23 - .L_22)
.L_22:
        /*00d0*/ 	.word	0x00000008
.L_23:


//--------------------- .nv.callgraph             --------------------------
	.section	.nv.callgraph,"",@"SHT_CUDA_CALLGRAPH"
	.align	4
	.sectionentsize	8
	.align		4
        /*0000*/ 	.word	0x00000000
	.align		4
        /*0004*/ 	.word	0xffffffff
	.align		4
        /*0008*/ 	.word	0x00000000
	.align		4
        /*000c*/ 	.word	0xfffffffe
	.align		4
        /*0010*/ 	.word	0x00000000
	.align		4
        /*0014*/ 	.word	0xfffffffd
	.align		4
        /*0018*/ 	.word	0x00000000
	.align		4
        /*001c*/ 	.word	0xfffffffc


//--------------------- .text._Z11coop_reducePiS_i --------------------------
	.section	.text._Z11coop_reducePiS_i,"ax",@progbits
	.align	128
        .global         _Z11coop_reducePiS_i
        .type           _Z11coop_reducePiS_i,@function
        .size           _Z11coop_reducePiS_i,(.L_x_1 - _Z11coop_reducePiS_i)
        .other          _Z11coop_reducePiS_i,@"STO_CUDA_ENTRY STV_DEFAULT"
_Z11coop_reducePiS_i:
.text._Z11coop_reducePiS_i:
[----:B------:R-:W-:Y:S01]  /*0000*/  LDC R1, c[0x0][0x37c] ;  /* 0x0000df00ff017b82 */ /* 0x000fe20000000800 */
[----:B------:R-:W0:Y:S01]  /*0010*/  S2R R11, SR_TID.X ;  /* 0x00000000000b7919 */ /* 0x000e220000002100 */
[----:B------:R-:W0:Y:S01]  /*0020*/  LDCU UR5, c[0x0][0x360] ;  /* 0x00006c00ff0577ac */ /* 0x000e220008000800 */
[----:B------:R-:W-:Y:S01]  /*0030*/  IMAD.MOV.U32 R6, RZ, RZ, RZ ;  /* 0x000000ffff067224 */ /* 0x000fe200078e00ff */
[----:B------:R-:W0:Y:S01]  /*0040*/  S2R R0, SR_CTAID.X ;  /* 0x0000000000007919 */ /* 0x000e220000002500 */
[----:B------:R-:W1:Y:S01]  /*0050*/  LDCU UR4, c[0x0][0x390] ;  /* 0x00007200ff0477ac */ /* 0x000e620008000800 */
[----:B------:R-:W2:Y:S01]  /*0060*/  LDCU.64 UR6, c[0x0][0x358] ;  /* 0x00006b00ff0677ac */ /* 0x000ea20008000a00 */
[----:B0-----:R-:W-:-:S05]  /*0070*/  IMAD R5, R0, UR5, R11 ;  /* 0x0000000500057c24 */ /* 0x001fca000f8e020b */
[----:B-1----:R-:W-:-:S13]  /*0080*/  ISETP.GE.AND P0, PT, R5, UR4, PT ;  /* 0x0000000405007c0c */ /* 0x002fda000bf06270 */
[----:B------:R-:W0:Y:S02]  /*0090*/  @!P0 LDC.64 R2, c[0x0][0x380] ;  /* 0x0000e000ff028b82 */ /* 0x000e240000000a00 */
[----:B0-----:R-:W-:-:S05]  /*00a0*/  @!P0 IMAD.WIDE R2, R5, 0x4, R2 ;  /* 0x0000000405028825 */ /* 0x001fca00078e0202 */
[----:B--2---:R-:W2:Y:S01]  /*00b0*/  @!P0 LDG.E R6, desc[UR6][R2.64] ;  /* 0x0000000602068981 */ /* 0x004ea2000c1e1900 */
[----:B------:R-:W0:Y:S01]  /*00c0*/  LDCU UR4, c[0x0][0x364] ;  /* 0x00006c80ff0477ac */ /* 0x000e220008000800 */
[----:B------:R-:W-:Y:S01]  /*00d0*/  ISETP.GT.U32.AND P1, PT, R11, 0x1f, PT ;  /* 0x0000001f0b00780c */ /* 0x000fe20003f24070 */
[----:B------:R-:W0:Y:S01]  /*00e0*/  S2R R9, SR_TID.Y ;  /* 0x0000000000097919 */ /* 0x000e220000002200 */
[----:B------:R-:W0:Y:S01]  /*00f0*/  S2R R10, SR_TID.Z ;  /* 0x00000000000a7919 */ /* 0x000e220000002300 */
[----:B--2---:R-:W1:Y:S02]  /*0100*/  SHFL.DOWN PT, R5, R6, 0x10, 0x1f ;  /* 0x0a001f0006057f89 */ /* 0x004e6400000e0000 */
[----:B-1----:R-:W-:-:S05]  /*0110*/  IMAD.IADD R5, R5, 0x1, R6 ;  /* 0x0000000105057824 */ /* 0x002fca00078e0206 */
[----:B------:R-:W1:Y:S02]  /*0120*/  SHFL.DOWN PT, R4, R5, 0x8, 0x1f ;  /* 0x09001f0005047f89 */ /* 0x000e6400000e0000 */
[----:B-1----:R-:W-:Y:S01]  /*0130*/  IADD3 R7, PT, PT, R5, R4, RZ ;  /* 0x0000000405077210 */ /* 0x002fe20007ffe0ff */
[----:B0-----:R-:W-:-:S04]  /*0140*/  IMAD R4, R10, UR4, R9 ;  /* 0x000000040a047c24 */ /* 0x001fc8000f8e0209 */
[----:B------:R-:W0:Y:S01]  /*0150*/  SHFL.DOWN PT, R8, R7, 0x4, 0x1f ;  /* 0x08801f0007087f89 */ /* 0x000e2200000e0000 */
[----:B------:R-:W-:-:S05]  /*0160*/  IMAD R4, R4, UR5, R11 ;  /* 0x0000000504047c24 */ /* 0x000fca000f8e020b */
[----:B------:R-:W-:-:S04]  /*0170*/  LOP3.LUT R4, R4, 0x1f, RZ, 0xc0, !PT ;  /* 0x0000001f04047812 */ /* 0x000fc800078ec0ff */
[----:B------:R-:W-:-:S13]  /*0180*/  ISETP.NE.AND P0, PT, R4, RZ, PT ;  /* 0x000000ff0400720c */ /* 0x000fda0003f05270 */
[----:B------:R-:W1:Y:S01]  /*0190*/  @!P0 S2R R9, SR_CgaCtaId ;  /* 0x0000000000098919 */ /* 0x000e620000008800 */
[----:B0-----:R-:W-:Y:S01]  /*01a0*/  IMAD.IADD R8, R7, 0x1, R8 ;  /* 0x0000000107087824 */ /* 0x001fe200078e0208 */
[----:B------:R-:W-:Y:S02]  /*01b0*/  @!P0 MOV R6, 0x400 ;  /* 0x0000040000068802 */ /* 0x000fe40000000f00 */
[----:B------:R-:W-:Y:S02]  /*01c0*/  @!P0 SHF.R.U32.HI R5, RZ, 0x3, R11 ;  /* 0x00000003ff058819 */ /* 0x000fe4000001160b */
[----:B------:R-:W0:Y:S02]  /*01d0*/  SHFL.DOWN PT, R3, R8, 0x2, 0x1f ;  /* 0x08401f0008037f89 */ /* 0x000e2400000e0000 */
[----:B------:R-:W-:Y:S01]  /*01e0*/  @!P0 LOP3.LUT R5, R5, 0x7c, RZ, 0xc0, !PT ;  /* 0x0000007c05058812 */ /* 0x000fe200078ec0ff */
[----:B0-----:R-:W-:Y:S01]  /*01f0*/  IMAD.IADD R3, R8, 0x1, R3 ;  /* 0x0000000108037824 */ /* 0x001fe200078e0203 */
[----:B-1----:R-:W-:-:S04]  /*0200*/  @!P0 LEA R6, R9, R6, 0x18 ;  /* 0x0000000609068211 */ /* 0x002fc800078ec0ff */
[----:B------:R-:W0:Y:S01]  /*0210*/  SHFL.DOWN PT, R2, R3, 0x1, 0x1f ;  /* 0x08201f0003027f89 */ /* 0x000e2200000e0000 */
[----:B------:R-:W-:Y:S01]  /*0220*/  @!P0 IADD3 R5, PT, PT, R5, R6, RZ ;  /* 0x0000000605058210 */ /* 0x000fe20007ffe0ff */
[----:B0-----:R-:W-:-:S05]  /*0230*/  IMAD.IADD R2, R3, 0x1, R2 ;  /* 0x0000000103027824 */ /* 0x001fca00078e0202 */
[----:B------:R0:W-:Y:S01]  /*0240*/  @!P0 STS [R5], R2 ;  /* 0x0000000205008388 */ /* 0x0001e20000000800 */
[----:B------:R-:W-:Y:S06]  /*0250*/  BAR.SYNC.DEFER_BLOCKING 0x0 ;  /* 0x0000000000007b1d */ /* 0x000fec0000010000 */
[----:B------:R-:W-:Y:S05]  /*0260*/  @P1 EXIT ;  /* 0x000000000000194d */ /* 0x000fea0003800000 */
[----:B------:R-:W-:-:S04]  /*0270*/  UIADD3 UR4, UPT, UPT, UR5, 0x1f, URZ ;  /* 0x0000001f05047890 */ /* 0x000fc8000fffe0ff */
[----:B------:R-:W-:-:S06]  /*0280*/  USHF.R.U32.HI UR4, URZ, 0x5, UR4 ;  /* 0x00000005ff047899 */ /* 0x000fcc0008011604 */
[----:B------:R-:W-:-:S13]  /*0290*/  ISETP.GE.U32.AND P1, PT, R4, UR4, PT ;  /* 0x0000000404007c0c */ /* 0x000fda000bf26070 */
[----:B------:R-:W1:Y:S01]  /*02a0*/  @!P1 S2R R3, SR_CgaCtaId ;  /* 0x0000000000039919 */ /* 0x000e620000008800 */
[----:B0-----:R-:W-:-:S04]  /*02b0*/  @!P1 MOV R2, 0x400 ;  /* 0x0000040000029802 */ /* 0x001fc80000000f00 */
[----:B-1----:R-:W-:Y:S01]  /*02c0*/  @!P1 LEA R3, R3, R2, 0x18 ;  /* 0x0000000203039211 */ /* 0x002fe200078ec0ff */
[----:B------:R-:W-:-:S03]  /*02d0*/  IMAD.MOV.U32 R2, RZ, RZ, RZ ;  /* 0x000000ffff027224 */ /* 0x000fc600078e00ff */
[----:B------:R-:W-:-:S05]  /*02e0*/  @!P1 LEA R4, R4, R3, 0x2 ;  /* 0x0000000304049211 */ /* 0x000fca00078e10ff */
[----:B------:R-:W0:Y:S04]  /*02f0*/  @!P1 LDS R2, [R4] ;  /* 0x0000000004029984 */ /* 0x000e280000000800 */
[----:B0-----:R-:W0:Y:S02]  /*0300*/  SHFL.DOWN PT, R3, R2, 0x10, 0x1f ;  /* 0x0a001f0002037f89 */ /* 0x001e2400000e0000 */
[----:B0-----:R-:W-:-:S05]  /*0310*/  IMAD.IADD R3, R3, 0x1, R2 ;  /* 0x0000000103037824 */ /* 0x001fca00078e0202 */
[----:B------:R-:W0:Y:S02]  /*0320*/  SHFL.DOWN PT, R6, R3, 0x8, 0x1f ;  /* 0x09001f0003067f89 */ /* 0x000e2400000e0000 */
[----:B0-----:R-:W-:-:S05]  /*0330*/  IMAD.IADD R6, R3, 0x1, R6 ;  /* 0x0000000103067824 */ /* 0x001fca00078e0206 */
[----:B------:R-:W0:Y:S02]  /*0340*/  SHFL.DOWN PT, R5, R6, 0x4, 0x1f ;  /* 0x08801f0006057f89 */ /* 0x000e2400000e0000 */
[----:B0-----:R-:W-:-:S05]  /*0350*/  IADD3 R5, PT, PT, R6, R5, RZ ;  /* 0x0000000506057210 */ /* 0x001fca0007ffe0ff */
[----:B------:R-:W0:Y:S02]  /*0360*/  SHFL.DOWN PT, R8, R5, 0x2, 0x1f ;  /* 0x08401f0005087f89 */ /* 0x000e2400000e0000 */
[----:B0-----:R-:W-:-:S05]  /*0370*/  IMAD.IADD R8, R5, 0x1, R8 ;  /* 0x0000000105087824 */ /* 0x001fca00078e0208 */
[----:B------:R0:W1:Y:S01]  /*0380*/  SHFL.DOWN PT, R7, R8, 0x1, 0x1f ;  /* 0x08201f0008077f89 */ /* 0x00006200000e0000 */
[----:B------:R-:W-:Y:S05]  /*0390*/  @P0 EXIT ;  /* 0x000000000000094d */ /* 0x000fea0003800000 */
[----:B------:R-:W2:Y:S01]  /*03a0*/  LDC.64 R2, c[0x0][0x388] ;  /* 0x0000e200ff027b82 */ /* 0x000ea20000000a00 */
[----:B-1----:R-:W-:Y:S01]  /*03b0*/  IADD3 R7, PT, PT, R8, R7, RZ ;  /* 0x0000000708077210 */ /* 0x002fe20007ffe0ff */
[----:B--2---:R-:W-:-:S05]  /*03c0*/  IMAD.WIDE.U32 R2, R0, 0x4, R2 ;  /* 0x0000000400027825 */ /* 0x004fca00078e0002 */
[----:B------:R-:W-:Y:S01]  /*03d0*/  STG.E desc[UR6][R2.64], R7 ;  /* 0x0000000702007986 */ /* 0x000fe2000c101906 */
[----:B------:R-:W-:Y:S05]  /*03e0*/  EXIT ;  /* 0x000000000000794d */ /* 0x000fea0003800000 */
.L_x_0:
[----:B------:R-:W-:-:S00]  /*03f0*/  BRA `(.L_x_0) ;  /* 0xfffffffc00fc7947 */ /* 0x000fc0000383ffff */
[----:B------:R-:W-:-:S00]  /*0400*/  NOP ;  /* 0x0000000000007918 */ /* 0x000fc00000000000 */
[----:B------:R-:W-:-:S00]  /*0410*/  NOP ;  /* 0x0000000000007918 */ /* 0x000fc00000000000 */
[----:B------:R-:W-:-:S00]  /*0420*/  NOP ;  /* 0x0000000000007918 */ /* 0x000fc00000000000 */
[----:B------:R-:W-:-:S00]  /*0430*/  NOP ;  /* 0x0000000000007918 */ /* 0x000fc00000000000 */
[----:B------:R-:W-:-:S00]  /*0440*/  NOP ;  /* 0x0000000000007918 */ /* 0x000fc00000000000 */
[----:B------:R-:W-:-:S00]  /*0450*/  NOP ;  /* 0x0000000000007918 */ /* 0x000fc00000000000 */
[----:B------:R-:W-:-:S00]  /*0460*/  NOP ;  /* 0x0000000000007918 */ /* 0x000fc00000000000 */
[----:B------:R-:W-:-:S00]  /*0470*/  NOP ;  /* 0x0000000000007918 */ /* 0x000fc00000000000 */
.L_x_1:


//--------------------- .nv.shared._Z11coop_reducePiS_i --------------------------
	.section	.nv.shared._Z11coop_reducePiS_i,"aw",@nobits
	.sectionflags	@""
	.align	16
	.zero		1024


//--------------------- .nv.shared.reserved.0     --------------------------
	.section	.nv.shared.reserved.0,"aw",@nobits
	.weak		__nv_reservedSMEM_offset_0_alias
	.size		__nv_reservedSMEM_offset_0_alias, 0, 64
	.other		__nv_reservedSMEM_offset_0_alias,@"STO_CUDA_RESERVED_SHARED STV_DEFAULT"
__nv_reservedSMEM_offset_0_alias:
	.zero		0
	.zero		64


//--------------------- .nv.constant0._Z11coop_reducePiS_i --------------------------
	.section	.nv.constant0._Z11coop_reducePiS_i,"a",@progbits
	.sectionflags	@""
	.align	4
.nv.constant0._Z11coop_reducePiS_i:
	.zero		916


//--------------------- SYMBOLS --------------------------

	.type		.nv.reservedSmem.offset0,@object
	.size		.nv.reservedSmem.offset0,0x4
	.type		.nv.reservedSmem.cap,@object
	.size		.nv.reservedSmem.cap,0x4
